//
// Generated by NVIDIA NVVM Compiler
//
// Compiler Build ID: CL-36424714
// Cuda compilation tools, release 13.0, V13.0.88
// Based on NVVM 20.0.0
//

.version 9.0
.target sm_100
.address_size 64

	// .globl	stressKernel
.global .align 4 .b8 __cudart_i2opi_f[24] = {65, 144, 67, 60, 153, 149, 98, 219, 192, 221, 52, 245, 209, 87, 39, 252, 41, 21, 68, 78, 110, 131, 249, 162};

.visible .entry stressKernel(
	.param .u64 .ptr .align 1 stressKernel_param_0,
	.param .u32 stressKernel_param_1
)
{
	.local .align 4 .b8 	__local_depot0[28];
	.reg .b64 	%SP;
	.reg .b64 	%SPL;
	.reg .pred 	%p<28>;
	.reg .b32 	%r<127>;
	.reg .b32 	%f<74>;
	.reg .b64 	%rd<59>;
	.reg .b64 	%fd<7>;

	mov.u64 	%SPL, __local_depot0;
	ld.param.u64 	%rd18, [stressKernel_param_0];
	ld.param.u32 	%r44, [stressKernel_param_1];
	add.u64 	%rd1, %SPL, 0;
	add.u64 	%rd2, %SPL, 0;
	add.u64 	%rd3, %SPL, 0;
	mov.u32 	%r45, %tid.x;
	mov.u32 	%r46, %ctaid.x;
	mov.u32 	%r47, %ntid.x;
	mad.lo.s32 	%r1, %r46, %r47, %r45;
	mov.u32 	%r48, %nctaid.x;
	mul.lo.s32 	%r49, %r47, %r48;
	setp.ge.u32 	%p1, %r1, %r49;
	@%p1 bra 	$L__BB0_29;
	cvta.to.global.u64 	%rd22, %rd18;
	mul.wide.s32 	%rd23, %r1, 4;
	add.s64 	%rd4, %rd22, %rd23;
	ld.global.f32 	%f73, [%rd4];
	setp.lt.s32 	%p2, %r44, 1;
	@%p2 bra 	$L__BB0_28;
	mov.b32 	%r114, 0;
	mov.u64 	%rd45, __cudart_i2opi_f;
$L__BB0_3:
	mul.f32 	%f18, %f73, 0f3F22F983;
	cvt.rni.s32.f32 	%r126, %f18;
	cvt.rn.f32.s32 	%f19, %r126;
	fma.rn.f32 	%f20, %f19, 0fBFC90FDA, %f73;
	fma.rn.f32 	%f21, %f19, 0fB3A22168, %f20;
	fma.rn.f32 	%f72, %f19, 0fA7C234C5, %f21;
	abs.f32 	%f4, %f73;
	setp.ltu.f32 	%p3, %f4, 0f47CE4780;
	mov.u32 	%r118, %r126;
	mov.f32 	%f70, %f72;
	@%p3 bra 	$L__BB0_11;
	setp.neu.f32 	%p4, %f4, 0f7F800000;
	@%p4 bra 	$L__BB0_6;
	mov.f32 	%f24, 0f00000000;
	mul.rn.f32 	%f70, %f73, %f24;
	mov.b32 	%r118, 0;
	bra.uni 	$L__BB0_11;
$L__BB0_6:
	mov.b32 	%r4, %f73;
	shl.b32 	%r52, %r4, 8;
	or.b32  	%r5, %r52, -2147483648;
	mov.b64 	%rd56, 0;
	mov.b32 	%r115, 0;
	mov.u64 	%rd54, %rd45;
	mov.u64 	%rd55, %rd3;
$L__BB0_7:
	.pragma "nounroll";
	ld.global.nc.u32 	%r53, [%rd54];
	mad.wide.u32 	%rd26, %r53, %r5, %rd56;
	shr.u64 	%rd56, %rd26, 32;
	st.local.u32 	[%rd55], %rd26;
	add.s32 	%r115, %r115, 1;
	add.s64 	%rd55, %rd55, 4;
	add.s64 	%rd54, %rd54, 4;
	setp.ne.s32 	%p5, %r115, 6;
	@%p5 bra 	$L__BB0_7;
	shr.u32 	%r54, %r4, 23;
	st.local.u32 	[%rd3+24], %rd56;
	and.b32  	%r8, %r54, 31;
	and.b32  	%r55, %r54, 224;
	add.s32 	%r56, %r55, -128;
	shr.u32 	%r57, %r56, 5;
	mul.wide.u32 	%rd27, %r57, 4;
	sub.s64 	%rd11, %rd3, %rd27;
	ld.local.u32 	%r116, [%rd11+24];
	ld.local.u32 	%r117, [%rd11+20];
	setp.eq.s32 	%p6, %r8, 0;
	@%p6 bra 	$L__BB0_10;
	shf.l.wrap.b32 	%r116, %r117, %r116, %r8;
	ld.local.u32 	%r58, [%rd11+16];
	shf.l.wrap.b32 	%r117, %r58, %r117, %r8;
$L__BB0_10:
	shr.u32 	%r59, %r116, 30;
	shf.l.wrap.b32 	%r60, %r117, %r116, 2;
	shl.b32 	%r61, %r117, 2;
	shr.u32 	%r62, %r60, 31;
	add.s32 	%r63, %r62, %r59;
	neg.s32 	%r64, %r63;
	setp.lt.s32 	%p7, %r4, 0;
	selp.b32 	%r118, %r64, %r63, %p7;
	xor.b32  	%r65, %r60, %r4;
	shr.s32 	%r66, %r60, 31;
	xor.b32  	%r67, %r66, %r60;
	xor.b32  	%r68, %r66, %r61;
	cvt.u64.u32 	%rd28, %r67;
	shl.b64 	%rd29, %rd28, 32;
	cvt.u64.u32 	%rd30, %r68;
	or.b64  	%rd31, %rd29, %rd30;
	cvt.rn.f64.s64 	%fd1, %rd31;
	mul.f64 	%fd2, %fd1, 0d3BF921FB54442D19;
	cvt.rn.f32.f64 	%f22, %fd2;
	neg.f32 	%f23, %f22;
	setp.lt.s32 	%p8, %r65, 0;
	selp.f32 	%f70, %f23, %f22, %p8;
$L__BB0_11:
	setp.ltu.f32 	%p9, %f4, 0f47CE4780;
	mul.rn.f32 	%f25, %f70, %f70;
	and.b32  	%r70, %r118, 1;
	setp.eq.b32 	%p10, %r70, 1;
	selp.f32 	%f26, 0f3F800000, %f70, %p10;
	fma.rn.f32 	%f27, %f25, %f26, 0f00000000;
	fma.rn.f32 	%f28, %f25, 0f37CBAC00, 0fBAB607ED;
	selp.f32 	%f29, %f28, 0fB94D4153, %p10;
	selp.f32 	%f30, 0f3D2AAABB, 0f3C0885E4, %p10;
	fma.rn.f32 	%f31, %f29, %f25, %f30;
	selp.f32 	%f32, 0fBEFFFFFF, 0fBE2AAAA8, %p10;
	fma.rn.f32 	%f33, %f31, %f25, %f32;
	fma.rn.f32 	%f34, %f33, %f27, %f26;
	and.b32  	%r71, %r118, 2;
	setp.eq.s32 	%p11, %r71, 0;
	mov.f32 	%f35, 0f00000000;
	sub.f32 	%f36, %f35, %f34;
	selp.f32 	%f8, %f34, %f36, %p11;
	mov.u32 	%r122, %r126;
	mov.f32 	%f71, %f72;
	@%p9 bra 	$L__BB0_19;
	setp.neu.f32 	%p12, %f4, 0f7F800000;
	@%p12 bra 	$L__BB0_14;
	mov.f32 	%f39, 0f00000000;
	mul.rn.f32 	%f71, %f73, %f39;
	mov.b32 	%r122, 0;
	bra.uni 	$L__BB0_19;
$L__BB0_14:
	mov.b32 	%r17, %f73;
	shl.b32 	%r73, %r17, 8;
	or.b32  	%r18, %r73, -2147483648;
	mov.b64 	%rd57, 0;
	mov.b32 	%r119, 0;
$L__BB0_15:
	.pragma "nounroll";
	mul.wide.u32 	%rd33, %r119, 4;
	mov.u64 	%rd34, __cudart_i2opi_f;
	add.s64 	%rd35, %rd34, %rd33;
	ld.global.nc.u32 	%r74, [%rd35];
	mad.wide.u32 	%rd36, %r74, %r18, %rd57;
	shr.u64 	%rd57, %rd36, 32;
	add.s64 	%rd37, %rd2, %rd33;
	st.local.u32 	[%rd37], %rd36;
	add.s32 	%r119, %r119, 1;
	setp.ne.s32 	%p13, %r119, 6;
	@%p13 bra 	$L__BB0_15;
	shr.u32 	%r75, %r17, 23;
	st.local.u32 	[%rd2+24], %rd57;
	and.b32  	%r21, %r75, 31;
	and.b32  	%r76, %r75, 224;
	add.s32 	%r77, %r76, -128;
	shr.u32 	%r78, %r77, 5;
	mul.wide.u32 	%rd38, %r78, 4;
	sub.s64 	%rd14, %rd2, %rd38;
	ld.local.u32 	%r120, [%rd14+24];
	ld.local.u32 	%r121, [%rd14+20];
	setp.eq.s32 	%p14, %r21, 0;
	@%p14 bra 	$L__BB0_18;
	shf.l.wrap.b32 	%r120, %r121, %r120, %r21;
	ld.local.u32 	%r79, [%rd14+16];
	shf.l.wrap.b32 	%r121, %r79, %r121, %r21;
$L__BB0_18:
	shr.u32 	%r80, %r120, 30;
	shf.l.wrap.b32 	%r81, %r121, %r120, 2;
	shl.b32 	%r82, %r121, 2;
	shr.u32 	%r83, %r81, 31;
	add.s32 	%r84, %r83, %r80;
	neg.s32 	%r85, %r84;
	setp.lt.s32 	%p15, %r17, 0;
	selp.b32 	%r122, %r85, %r84, %p15;
	xor.b32  	%r86, %r81, %r17;
	shr.s32 	%r87, %r81, 31;
	xor.b32  	%r88, %r87, %r81;
	xor.b32  	%r89, %r87, %r82;
	cvt.u64.u32 	%rd39, %r88;
	shl.b64 	%rd40, %rd39, 32;
	cvt.u64.u32 	%rd41, %r89;
	or.b64  	%rd42, %rd40, %rd41;
	cvt.rn.f64.s64 	%fd3, %rd42;
	mul.f64 	%fd4, %fd3, 0d3BF921FB54442D19;
	cvt.rn.f32.f64 	%f37, %fd4;
	neg.f32 	%f38, %f37;
	setp.lt.s32 	%p16, %r86, 0;
	selp.f32 	%f71, %f38, %f37, %p16;
$L__BB0_19:
	setp.ltu.f32 	%p17, %f4, 0f47CE4780;
	add.s32 	%r91, %r122, 1;
	mul.rn.f32 	%f40, %f71, %f71;
	and.b32  	%r92, %r122, 1;
	setp.eq.b32 	%p18, %r92, 1;
	selp.f32 	%f41, %f71, 0f3F800000, %p18;
	fma.rn.f32 	%f42, %f40, %f41, 0f00000000;
	fma.rn.f32 	%f43, %f40, 0f37CBAC00, 0fBAB607ED;
	selp.f32 	%f44, 0fB94D4153, %f43, %p18;
	selp.f32 	%f45, 0f3C0885E4, 0f3D2AAABB, %p18;
	fma.rn.f32 	%f46, %f44, %f40, %f45;
	selp.f32 	%f47, 0fBE2AAAA8, 0fBEFFFFFF, %p18;
	fma.rn.f32 	%f48, %f46, %f40, %f47;
	fma.rn.f32 	%f49, %f48, %f42, %f41;
	and.b32  	%r93, %r91, 2;
	setp.eq.s32 	%p19, %r93, 0;
	mov.f32 	%f50, 0f00000000;
	sub.f32 	%f51, %f50, %f49;
	selp.f32 	%f52, %f49, %f51, %p19;
	mul.f32 	%f12, %f8, %f52;
	@%p17 bra 	$L__BB0_27;
	setp.neu.f32 	%p20, %f4, 0f7F800000;
	@%p20 bra 	$L__BB0_22;
	mov.f32 	%f55, 0f00000000;
	mul.rn.f32 	%f72, %f73, %f55;
	mov.b32 	%r126, 0;
	bra.uni 	$L__BB0_27;
$L__BB0_22:
	mov.b32 	%r30, %f73;
	shl.b32 	%r95, %r30, 8;
	or.b32  	%r31, %r95, -2147483648;
	mov.b64 	%rd58, 0;
	mov.b32 	%r123, 0;
$L__BB0_23:
	.pragma "nounroll";
	mul.wide.u32 	%rd44, %r123, 4;
	add.s64 	%rd46, %rd45, %rd44;
	ld.global.nc.u32 	%r96, [%rd46];
	mad.wide.u32 	%rd47, %r96, %r31, %rd58;
	shr.u64 	%rd58, %rd47, 32;
	add.s64 	%rd48, %rd1, %rd44;
	st.local.u32 	[%rd48], %rd47;
	add.s32 	%r123, %r123, 1;
	setp.ne.s32 	%p21, %r123, 6;
	@%p21 bra 	$L__BB0_23;
	shr.u32 	%r97, %r30, 23;
	st.local.u32 	[%rd1+24], %rd58;
	and.b32  	%r34, %r97, 31;
	and.b32  	%r98, %r97, 224;
	add.s32 	%r99, %r98, -128;
	shr.u32 	%r100, %r99, 5;
	mul.wide.u32 	%rd49, %r100, 4;
	sub.s64 	%rd17, %rd1, %rd49;
	ld.local.u32 	%r124, [%rd17+24];
	ld.local.u32 	%r125, [%rd17+20];
	setp.eq.s32 	%p22, %r34, 0;
	@%p22 bra 	$L__BB0_26;
	shf.l.wrap.b32 	%r124, %r125, %r124, %r34;
	ld.local.u32 	%r101, [%rd17+16];
	shf.l.wrap.b32 	%r125, %r101, %r125, %r34;
$L__BB0_26:
	shr.u32 	%r102, %r124, 30;
	shf.l.wrap.b32 	%r103, %r125, %r124, 2;
	shl.b32 	%r104, %r125, 2;
	shr.u32 	%r105, %r103, 31;
	add.s32 	%r106, %r105, %r102;
	neg.s32 	%r107, %r106;
	setp.lt.s32 	%p23, %r30, 0;
	selp.b32 	%r126, %r107, %r106, %p23;
	xor.b32  	%r108, %r103, %r30;
	shr.s32 	%r109, %r103, 31;
	xor.b32  	%r110, %r109, %r103;
	xor.b32  	%r111, %r109, %r104;
	cvt.u64.u32 	%rd50, %r110;
	shl.b64 	%rd51, %rd50, 32;
	cvt.u64.u32 	%rd52, %r111;
	or.b64  	%rd53, %rd51, %rd52;
	cvt.rn.f64.s64 	%fd5, %rd53;
	mul.f64 	%fd6, %fd5, 0d3BF921FB54442D19;
	cvt.rn.f32.f64 	%f53, %fd6;
	neg.f32 	%f54, %f53;
	setp.lt.s32 	%p24, %r108, 0;
	selp.f32 	%f72, %f54, %f53, %p24;
$L__BB0_27:
	mul.f32 	%f56, %f72, %f72;
	fma.rn.f32 	%f57, %f56, 0f3C190000, 0f3B560000;
	fma.rn.f32 	%f58, %f57, %f56, 0f3CC70000;
	fma.rn.f32 	%f59, %f58, %f56, 0f3D5B0000;
	fma.rn.f32 	%f60, %f59, %f56, 0f3E089438;
	fma.rn.f32 	%f61, %f60, %f56, 0f3EAAAA88;
	mul.rn.f32 	%f62, %f56, %f72;
	fma.rn.f32 	%f63, %f61, %f62, %f72;
	abs.f32 	%f64, %f72;
	setp.eq.f32 	%p25, %f64, 0f3A00B43C;
	selp.f32 	%f65, %f72, %f63, %p25;
	and.b32  	%r113, %r126, 1;
	setp.eq.b32 	%p26, %r113, 1;
	neg.f32 	%f66, %f65;
	rcp.approx.ftz.f32 	%f67, %f66;
	selp.f32 	%f68, %f67, %f65, %p26;
	add.f32 	%f73, %f12, %f68;
	add.s32 	%r114, %r114, 1;
	setp.ne.s32 	%p27, %r114, %r44;
	@%p27 bra 	$L__BB0_3;
$L__BB0_28:
	st.global.f32 	[%rd4], %f73;
$L__BB0_29:
	ret;

}


// ===== COMPILED SASS (sm_100) =====

	.target	sm_100

	.elftype	@"ET_EXEC"


//--------------------- .note.nv.tkinfo           --------------------------
	.section	.note.nv.tkinfo,"",@"SHT_NOTE"
	.sectionflags	@"SHF_NOTE_NV_TKINFO"
	.tkinfo
        /*0018*/ 	.word	0x00000002
        /*0030*/ 	.string	""
        /*0030*/ 	.string	"ptxas"
        /*0030*/ 	.string	"Cuda compilation tools, release 13.0, V13.0.88"
        /*0030*/ 	.string	"Build cuda_13.0.r13.0/compiler.36424714_0"
        /*0030*/ 	.string	"-arch sm_100 -m 64 "



//--------------------- .note.nv.cuinfo           --------------------------
	.section	.note.nv.cuinfo,"",@"SHT_NOTE"
	.sectionflags	@"SHF_NOTE_NV_CUINFO"
        /*0018*/ 	.short	0x0002
        /*001a*/ 	.short	0x0064
        /*001c*/ 	.short	0x0082
	.zero		2


//--------------------- .nv.info                  --------------------------
	.section	.nv.info,"",@"SHT_CUDA_INFO"
	.align	4


	//----- nvinfo : EIATTR_REGCOUNT
	.align		4
        /*0000*/ 	.byte	0x04, 0x2f
        /*0002*/ 	.short	(.L_2 - .L_1)
	.align		4
.L_1:
        /*0004*/ 	.word	index@(stressKernel)
        /*0008*/ 	.word	0x0000001e


	//----- nvinfo : EIATTR_FRAME_SIZE
	.align		4
.L_2:
        /*000c*/ 	.byte	0x04, 0x11
        /*000e*/ 	.short	(.L_4 - .L_3)
	.align		4
.L_3:
        /*0010*/ 	.word	index@(stressKernel)
        /*0014*/ 	.word	0x00000000


	//----- nvinfo : EIATTR_MIN_STACK_SIZE
	.align		4
.L_4:
        /*0018*/ 	.byte	0x04, 0x12
        /*001a*/ 	.short	(.L_6 - .L_5)
	.align		4
.L_5:
        /*001c*/ 	.word	index@(stressKernel)
        /*0020*/ 	.word	0x00000000
.L_6:


//--------------------- .nv.compat                --------------------------
	.section	.nv.compat,"",@"SHT_CUDA_COMPAT_INFO"
	.align	4
        /*0000*/ 	.byte	0x02, 0x09, 0x00, 0x00, 0x02, 0x02, 0x01, 0x00, 0x02, 0x05, 0x05, 0x00, 0x03, 0x07, 0x01, 0x01
        /*0010*/ 	.byte	0x02, 0x03, 0x00, 0x00, 0x02, 0x06, 0x01, 0x00, 0x04, 0x0b, 0x08, 0x00, 0x01, 0x00, 0x00, 0x00
        /*0020*/ 	.byte	0x00, 0x00, 0x00, 0x00


//--------------------- .nv.info.stressKernel     --------------------------
	.section	.nv.info.stressKernel,"",@"SHT_CUDA_INFO"
	.sectionflags	@""
	.align	4


	//----- nvinfo : EIATTR_CUDA_API_VERSION
	.align		4
        /*0000*/ 	.byte	0x04, 0x37
        /*0002*/ 	.short	(.L_8 - .L_7)
.L_7:
        /*0004*/ 	.word	0x00000082


	//----- nvinfo : EIATTR_KPARAM_INFO
	.align		4
.L_8:
        /*0008*/ 	.byte	0x04, 0x17
        /*000a*/ 	.short	(.L_10 - .L_9)
.L_9:
        /*000c*/ 	.word	0x00000000
        /*0010*/ 	.short	0x0001
        /*0012*/ 	.short	0x0008
        /*0014*/ 	.byte	0x00, 0xf0, 0x11, 0x00


	//----- nvinfo : EIATTR_KPARAM_INFO
	.align		4
.L_10:
        /*0018*/ 	.byte	0x04, 0x17
        /*001a*/ 	.short	(.L_12 - .L_11)
.L_11:
        /*001c*/ 	.word	0x00000000
        /*0020*/ 	.short	0x0000
        /*0022*/ 	.short	0x0000
        /*0024*/ 	.byte	0x00, 0xf5, 0x21, 0x00


	//----- nvinfo : EIATTR_SPARSE_MMA_MASK
	.align		4
.L_12:
        /*0028*/ 	.byte	0x03, 0x50
        /*002a*/ 	.short	0x0000


	//----- nvinfo : EIATTR_MAXREG_COUNT
	.align		4
        /*002c*/ 	.byte	0x03, 0x1b
        /*002e*/ 	.short	0x00ff


	//----- nvinfo : EIATTR_MERCURY_ISA_VERSION
	.align		4
        /*0030*/ 	.byte	0x03, 0x5f
        /*0032*/ 	.short	0x0101


	//----- nvinfo : EIATTR_VRC_CTA_INIT_COUNT
	.align		4
        /*0034*/ 	.byte	0x02, 0x4a
	.zero		1
	.zero		1


	//----- nvinfo : EIATTR_EXIT_INSTR_OFFSETS
	.align		4
        /*0038*/ 	.byte	0x04, 0x1c
        /*003a*/ 	.short	(.L_14 - .L_13)


	//   ....[0]....
.L_13:
        /*003c*/ 	.word	0x00000080


	//   ....[1]....
        /*0040*/ 	.word	0x00001710


	//----- nvinfo : EIATTR_CRS_STACK_SIZE
	.align		4
.L_14:
        /*0044*/ 	.byte	0x04, 0x1e
        /*0046*/ 	.short	(.L_16 - .L_15)
.L_15:
        /*0048*/ 	.word	0x00000000


	//----- nvinfo : EIATTR_CBANK_PARAM_SIZE
	.align		4
.L_16:
        /*004c*/ 	.byte	0x03, 0x19
        /*004e*/ 	.short	0x000c


	//----- nvinfo : EIATTR_PARAM_CBANK
	.align		4
        /*0050*/ 	.byte	0x04, 0x0a
        /*0052*/ 	.short	(.L_18 - .L_17)
	.align		4
.L_17:
        /*0054*/ 	.word	index@(.nv.constant0.stressKernel)
        /*0058*/ 	.short	0x0380
        /*005a*/ 	.short	0x000c


	//----- nvinfo : EIATTR_SW_WAR
	.align		4
.L_18:
        /*005c*/ 	.byte	0x04, 0x36
        /*005e*/ 	.short	(.L_20 - .L_19)
.L_19:
        /*0060*/ 	.word	0x00000008
.L_20:


//--------------------- .nv.callgraph             --------------------------
	.section	.nv.callgraph,"",@"SHT_CUDA_CALLGRAPH"
	.align	4
	.sectionentsize	8
	.align		4
        /*0000*/ 	.word	0x00000000
	.align		4
        /*0004*/ 	.word	0xffffffff
	.align		4
        /*0008*/ 	.word	0x00000000
	.align		4
        /*000c*/ 	.word	0xfffffffe
	.align		4
        /*0010*/ 	.word	0x00000000
	.align		4
        /*0014*/ 	.word	0xfffffffd
	.align		4
        /*0018*/ 	.word	0x00000000
	.align		4
        /*001c*/ 	.word	0xfffffffc


//--------------------- .nv.constant4             --------------------------
	.section	.nv.constant4,"a",@progbits
	.align	8
	.align		8
.nv.constant4:
        /*0000*/ 	.dword	__cudart_i2opi_f


//--------------------- .text.stressKernel        --------------------------
	.section	.text.stressKernel,"ax",@progbits
	.align	128
        .global         stressKernel
        .type           stressKernel,@function
        .size           stressKernel,(.L_x_18 - stressKernel)
        .other          stressKernel,@"STO_CUDA_ENTRY STV_DEFAULT"
stressKernel:
.text.stressKernel:
[----:B------:R-:W-:Y:S01]  /*0000*/  LDC R1, c[0x0][0x37c] ;  /* 0x0000df00ff017b82 */ /* 0x000fe20000000800 */
[----:B------:R-:W0:Y:S07]  /*0010*/  S2R R5, SR_TID.X ;  /* 0x0000000000057919 */ /* 0x000e2e0000002100 */
[----:B------:R-:W0:Y:S08]  /*0020*/  S2UR UR4, SR_CTAID.X ;  /* 0x00000000000479c3 */ /* 0x000e300000002500 */
[----:B------:R-:W0:Y:S01]  /*0030*/  LDC R0, c[0x0][0x360] ;  /* 0x0000d800ff007b82 */ /* 0x000e220000000800 */
[----:B------:R-:W1:Y:S01]  /*0040*/  LDCU UR5, c[0x0][0x370] ;  /* 0x00006e00ff0577ac */ /* 0x000e620008000800 */
[----:B0-----:R-:W-:-:S02]  /*0050*/  IMAD R5, R0, UR4, R5 ;  /* 0x0000000400057c24 */ /* 0x001fc4000f8e0205 */
[----:B-1----:R-:W-:-:S05]  /*0060*/  IMAD R0, R0, UR5, RZ ;  /* 0x0000000500007c24 */ /* 0x002fca000f8e02ff */
[----:B------:R-:W-:-:S13]  /*0070*/  ISETP.GE.U32.AND P0, PT, R5, R0, PT ;  /* 0x000000000500720c */ /* 0x000fda0003f06070 */
[----:B------:R-:W-:Y:S05]  /*0080*/  @P0 EXIT ;  /* 0x000000000000094d */ /* 0x000fea0003800000 */
[----:B------:R-:W0:Y:S01]  /*0090*/  LDC.64 R2, c[0x0][0x380] ;  /* 0x0000e000ff027b82 */ /* 0x000e220000000a00 */
[----:B------:R-:W1:Y:S01]  /*00a0*/  LDCU.64 UR8, c[0x0][0x358] ;  /* 0x00006b00ff0877ac */ /* 0x000e620008000a00 */
[----:B------:R-:W2:Y:S01]  /*00b0*/  LDCU UR4, c[0x0][0x388] ;  /* 0x00007100ff0477ac */ /* 0x000ea20008000800 */
[----:B0-----:R-:W-:-:S05]  /*00c0*/  IMAD.WIDE R2, R5, 0x4, R2 ;  /* 0x0000000405027825 */ /* 0x001fca00078e0202 */
[----:B-1----:R0:W5:Y:S01]  /*00d0*/  LDG.E R15, desc[UR8][R2.64] ;  /* 0x00000008020f7981 */ /* 0x002162000c1e1900 */
[----:B--2---:R-:W-:-:S09]  /*00e0*/  UISETP.GE.AND UP0, UPT, UR4, 0x1, UPT ;  /* 0x000000010400788c */ /* 0x004fd2000bf06270 */
[----:B0-----:R-:W-:Y:S05]  /*00f0*/  BRA.U !UP0, `(.L_x_0) ;  /* 0x0000001508807547 */ /* 0x001fea000b800000 */
[----:B------:R-:W-:-:S05]  /*0100*/  UMOV UR4, URZ ;  /* 0x000000ff00047c82 */ /* 0x000fca0008000000 */
.L_x_16:
[C---:B-----5:R-:W-:Y:S01]  /*0110*/  FMUL R0, R15.reuse, 0.63661974668502807617 ;  /* 0x3f22f9830f007820 */ /* 0x060fe20000400000 */
[----:B------:R-:W-:Y:S01]  /*0120*/  FSETP.GE.AND P0, PT, |R15|, 105615, PT ;  /* 0x47ce47800f00780b */ /* 0x000fe20003f06200 */
[----:B------:R-:W-:Y:S04]  /*0130*/  BSSY.RECONVERGENT B0, `(.L_x_1) ;  /* 0x0000069000007945 */ /* 0x000fe80003800200 */
[----:B------:R-:W0:Y:S02]  /*0140*/  F2I.NTZ R0, R0 ;  /* 0x0000000000007305 */ /* 0x000e240000203100 */
[----:B0-----:R-:W-:Y:S01]  /*0150*/  I2FP.F32.S32 R4, R0 ;  /* 0x0000000000047245 */ /* 0x001fe20000201400 */
[----:B------:R-:W-:-:S04]  /*0160*/  IMAD.MOV.U32 R12, RZ, RZ, R0 ;  /* 0x000000ffff0c7224 */ /* 0x000fc800078e0000 */
[----:B------:R-:W-:-:S04]  /*0170*/  FFMA R5, R4, -1.5707962512969970703, R15 ;  /* 0xbfc90fda04057823 */ /* 0x000fc8000000000f */
[----:B------:R-:W-:-:S04]  /*0180*/  FFMA R5, R4, -7.5497894158615963534e-08, R5 ;  /* 0xb3a2216804057823 */ /* 0x000fc80000000005 */
[----:B------:R-:W-:-:S04]  /*0190*/  FFMA R13, R4, -5.3903029534742383927e-15, R5 ;  /* 0xa7c234c5040d7823 */ /* 0x000fc80000000005 */
[----:B------:R-:W-:Y:S01]  /*01a0*/  IMAD.MOV.U32 R6, RZ, RZ, R13 ;  /* 0x000000ffff067224 */ /* 0x000fe200078e000d */
[----:B------:R-:W-:Y:S06]  /*01b0*/  @!P0 BRA `(.L_x_2) ;  /* 0x0000000400808947 */ /* 0x000fec0003800000 */
[----:B------:R-:W-:-:S13]  /*01c0*/  FSETP.NEU.AND P0, PT, |R15|, +INF , PT ;  /* 0x7f8000000f00780b */ /* 0x000fda0003f0d200 */
[----:B------:R-:W-:Y:S01]  /*01d0*/  @!P0 FMUL R6, RZ, R15 ;  /* 0x0000000fff068220 */ /* 0x000fe20000400000 */
[----:B------:R-:W-:Y:S01]  /*01e0*/  @!P0 IMAD.MOV.U32 R0, RZ, RZ, RZ ;  /* 0x000000ffff008224 */ /* 0x000fe200078e00ff */
[----:B------:R-:W-:Y:S06]  /*01f0*/  @!P0 BRA `(.L_x_2) ;  /* 0x0000000400708947 */ /* 0x000fec0003800000 */
[----:B------:R-:W-:Y:S01]  /*0200*/  IMAD.SHL.U32 R4, R15, 0x100, RZ ;  /* 0x000001000f047824 */ /* 0x000fe200078e00ff */
[----:B------:R-:W0:Y:S01]  /*0210*/  LDCU.64 UR10, c[0x4][URZ] ;  /* 0x01000000ff0a77ac */ /* 0x000e220008000a00 */
[----:B------:R-:W-:Y:S02]  /*0220*/  IMAD.MOV.U32 R0, RZ, RZ, RZ ;  /* 0x000000ffff007224 */ /* 0x000fe400078e00ff */
[----:B------:R-:W-:Y:S01]  /*0230*/  IMAD.MOV.U32 R8, RZ, RZ, RZ ;  /* 0x000000ffff087224 */ /* 0x000fe200078e00ff */
[----:B------:R-:W-:Y:S01]  /*0240*/  LOP3.LUT R9, R4, 0x80000000, RZ, 0xfc, !PT ;  /* 0x8000000004097812 */ /* 0x000fe200078efcff */
[----:B------:R-:W-:Y:S01]  /*0250*/  UMOV UR6, URZ ;  /* 0x000000ff00067c82 */ /* 0x000fe20008000000 */
[----:B------:R-:W-:-:S05]  /*0260*/  UMOV UR5, URZ ;  /* 0x000000ff00057c82 */ /* 0x000fca0008000000 */
.L_x_3:
[----:B0-----:R-:W-:Y:S01]  /*0270*/  IMAD.U32 R6, RZ, RZ, UR10 ;  /* 0x0000000aff067e24 */ /* 0x001fe2000f8e00ff */
[----:B------:R-:W-:-:S05]  /*0280*/  MOV R7, UR11 ;  /* 0x0000000b00077c02 */ /* 0x000fca0008000f00 */
[----:B------:R-:W2:Y:S01]  /*0290*/  LDG.E.CONSTANT R4, desc[UR8][R6.64] ;  /* 0x0000000806047981 */ /* 0x000ea2000c1e9900 */
[----:B------:R-:W-:Y:S01]  /*02a0*/  UIADD3 UR5, UPT, UPT, UR5, 0x1, URZ ;  /* 0x0000000105057890 */ /* 0x000fe2000fffe0ff */
[C---:B------:R-:W-:Y:S01]  /*02b0*/  ISETP.EQ.AND P0, PT, R8.reuse, RZ, PT ;  /* 0x000000ff0800720c */ /* 0x040fe20003f02270 */
[----:B------:R-:W-:Y:S01]  /*02c0*/  UIADD3 UR10, UP1, UPT, UR10, 0x4, URZ ;  /* 0x000000040a0a7890 */ /* 0x000fe2000ff3e0ff */
[C---:B------:R-:W-:Y:S01]  /*02d0*/  ISETP.EQ.AND P1, PT, R8.reuse, 0x4, PT ;  /* 0x000000040800780c */ /* 0x040fe20003f22270 */
[----:B------:R-:W-:Y:S01]  /*02e0*/  UISETP.NE.AND UP0, UPT, UR5, 0x6, UPT ;  /* 0x000000060500788c */ /* 0x000fe2000bf05270 */
[C---:B------:R-:W-:Y:S01]  /*02f0*/  ISETP.EQ.AND P2, PT, R8.reuse, 0x8, PT ;  /* 0x000000080800780c */ /* 0x040fe20003f42270 */
[----:B------:R-:W-:Y:S01]  /*0300*/  UIADD3.X UR11, UPT, UPT, URZ, UR11, URZ, UP1, !UPT ;  /* 0x0000000bff0b7290 */ /* 0x000fe20008ffe4ff */
[C---:B------:R-:W-:Y:S02]  /*0310*/  ISETP.EQ.AND P3, PT, R8.reuse, 0xc, PT ;  /* 0x0000000c0800780c */ /* 0x040fe40003f62270 */
[----:B------:R-:W-:-:S02]  /*0320*/  ISETP.EQ.AND P4, PT, R8, 0x10, PT ;  /* 0x000000100800780c */ /* 0x000fc40003f82270 */
[C---:B------:R-:W-:Y:S02]  /*0330*/  ISETP.EQ.AND P5, PT, R8.reuse, 0x14, PT ;  /* 0x000000140800780c */ /* 0x040fe40003fa2270 */
[----:B------:R-:W-:Y:S01]  /*0340*/  IADD3 R8, PT, PT, R8, 0x4, RZ ;  /* 0x0000000408087810 */ /* 0x000fe20007ffe0ff */
[----:B--2---:R-:W-:-:S03]  /*0350*/  IMAD.WIDE.U32 R4, R4, R9, RZ ;  /* 0x0000000904047225 */ /* 0x004fc600078e00ff */
[----:B------:R-:W-:-:S04]  /*0360*/  IADD3 R4, P6, PT, R4, R0, RZ ;  /* 0x0000000004047210 */ /* 0x000fc80007fde0ff */
[----:B------:R-:W-:Y:S01]  /*0370*/  IADD3.X R0, PT, PT, R5, UR6, RZ, P6, !PT ;  /* 0x0000000605007c10 */ /* 0x000fe2000b7fe4ff */
[--C-:B------:R-:W-:Y:S02]  /*0380*/  @P0 IMAD.MOV.U32 R11, RZ, RZ, R4.reuse ;  /* 0x000000ffff0b0224 */ /* 0x100fe400078e0004 */
[--C-:B------:R-:W-:Y:S02]  /*0390*/  @P1 IMAD.MOV.U32 R22, RZ, RZ, R4.reuse ;  /* 0x000000ffff161224 */ /* 0x100fe400078e0004 */
[--C-:B------:R-:W-:Y:S02]  /*03a0*/  @P2 IMAD.MOV.U32 R21, RZ, RZ, R4.reuse ;  /* 0x000000ffff152224 */ /* 0x100fe400078e0004 */
[--C-:B------:R-:W-:Y:S02]  /*03b0*/  @P3 IMAD.MOV.U32 R20, RZ, RZ, R4.reuse ;  /* 0x000000ffff143224 */ /* 0x100fe400078e0004 */
[--C-:B------:R-:W-:Y:S02]  /*03c0*/  @P4 IMAD.MOV.U32 R19, RZ, RZ, R4.reuse ;  /* 0x000000ffff134224 */ /* 0x100fe400078e0004 */
[----:B------:R-:W-:Y:S01]  /*03d0*/  @P5 IMAD.MOV.U32 R18, RZ, RZ, R4 ;  /* 0x000000ffff125224 */ /* 0x000fe200078e0004 */
[----:B------:R-:W-:Y:S06]  /*03e0*/  BRA.U UP0, `(.L_x_3) ;  /* 0xfffffffd00a07547 */ /* 0x000fec000b83ffff */
[----:B------:R-:W-:Y:S01]  /*03f0*/  SHF.R.U32.HI R4, RZ, 0x17, R15 ;  /* 0x00000017ff047819 */ /* 0x000fe2000001160f */
[----:B------:R-:W-:Y:S03]  /*0400*/  BSSY.RECONVERGENT B1, `(.L_x_4) ;  /* 0x0000029000017945 */ /* 0x000fe60003800200 */
[C---:B------:R-:W-:Y:S02]  /*0410*/  LOP3.LUT R5, R4.reuse, 0xe0, RZ, 0xc0, !PT ;  /* 0x000000e004057812 */ /* 0x040fe400078ec0ff */
[----:B------:R-:W-:-:S03]  /*0420*/  LOP3.LUT P6, RZ, R4, 0x1f, RZ, 0xc0, !PT ;  /* 0x0000001f04ff7812 */ /* 0x000fc600078cc0ff */
[----:B------:R-:W-:-:S05]  /*0430*/  VIADD R5, R5, 0xffffff80 ;  /* 0xffffff8005057836 */ /* 0x000fca0000000000 */
[----:B------:R-:W-:-:S05]  /*0440*/  SHF.R.U32.HI R5, RZ, 0x5, R5 ;  /* 0x00000005ff057819 */ /* 0x000fca0000011605 */
[----:B------:R-:W-:-:S05]  /*0450*/  IMAD.U32 R7, R5, -0x4, RZ ;  /* 0xfffffffc05077824 */ /* 0x000fca00078e00ff */
[C---:B------:R-:W-:Y:S02]  /*0460*/  ISETP.EQ.AND P3, PT, R7.reuse, -0x18, PT ;  /* 0xffffffe80700780c */ /* 0x040fe40003f62270 */
[C---:B------:R-:W-:Y:S02]  /*0470*/  ISETP.EQ.AND P4, PT, R7.reuse, -0x14, PT ;  /* 0xffffffec0700780c */ /* 0x040fe40003f82270 */
[C---:B------:R-:W-:Y:S02]  /*0480*/  ISETP.EQ.AND P2, PT, R7.reuse, -0x10, PT ;  /* 0xfffffff00700780c */ /* 0x040fe40003f42270 */
[C---:B------:R-:W-:Y:S02]  /*0490*/  ISETP.EQ.AND P1, PT, R7.reuse, -0xc, PT ;  /* 0xfffffff40700780c */ /* 0x040fe40003f22270 */
[C---:B------:R-:W-:Y:S02]  /*04a0*/  ISETP.EQ.AND P0, PT, R7.reuse, -0x8, PT ;  /* 0xfffffff80700780c */ /* 0x040fe40003f02270 */
[----:B------:R-:W-:-:S03]  /*04b0*/  ISETP.EQ.AND P5, PT, R7, RZ, PT ;  /* 0x000000ff0700720c */ /* 0x000fc60003fa2270 */
[--C-:B------:R-:W-:Y:S01]  /*04c0*/  @P3 IMAD.MOV.U32 R5, RZ, RZ, R11.reuse ;  /* 0x000000ffff053224 */ /* 0x100fe200078e000b */
[C---:B------:R-:W-:Y:S01]  /*04d0*/  ISETP.EQ.AND P3, PT, R7.reuse, -0x4, PT ;  /* 0xfffffffc0700780c */ /* 0x040fe20003f62270 */
[----:B------:R-:W-:Y:S02]  /*04e0*/  @P4 IMAD.MOV.U32 R6, RZ, RZ, R11 ;  /* 0x000000ffff064224 */ /* 0x000fe400078e000b */
[--C-:B------:R-:W-:Y:S01]  /*04f0*/  @P4 IMAD.MOV.U32 R5, RZ, RZ, R22.reuse ;  /* 0x000000ffff054224 */ /* 0x100fe200078e0016 */
[----:B------:R-:W-:Y:S01]  /*0500*/  ISETP.EQ.AND P4, PT, R7, 0x4, PT ;  /* 0x000000040700780c */ /* 0x000fe20003f82270 */
[----:B------:R-:W-:Y:S01]  /*0510*/  @P2 IMAD.MOV.U32 R6, RZ, RZ, R22 ;  /* 0x000000ffff062224 */ /* 0x000fe200078e0016 */
[----:B------:R-:W-:Y:S01]  /*0520*/  @P2 MOV R5, R21 ;  /* 0x0000001500052202 */ /* 0x000fe20000000f00 */
[----:B------:R-:W-:Y:S02]  /*0530*/  @P1 IMAD.MOV.U32 R5, RZ, RZ, R20 ;  /* 0x000000ffff051224 */ /* 0x000fe400078e0014 */
[----:B------:R-:W-:-:S02]  /*0540*/  @P0 IMAD.MOV.U32 R5, RZ, RZ, R19 ;  /* 0x000000ffff050224 */ /* 0x000fc400078e0013 */
[----:B------:R-:W-:Y:S02]  /*0550*/  @P1 IMAD.MOV.U32 R6, RZ, RZ, R21 ;  /* 0x000000ffff061224 */ /* 0x000fe400078e0015 */
[----:B------:R-:W-:Y:S02]  /*0560*/  @P3 IMAD.MOV.U32 R5, RZ, RZ, R18 ;  /* 0x000000ffff053224 */ /* 0x000fe400078e0012 */
[----:B------:R-:W-:Y:S02]  /*0570*/  @P5 IMAD.MOV.U32 R5, RZ, RZ, R0 ;  /* 0x000000ffff055224 */ /* 0x000fe400078e0000 */
[----:B------:R-:W-:Y:S02]  /*0580*/  @P0 IMAD.MOV.U32 R6, RZ, RZ, R20 ;  /* 0x000000ffff060224 */ /* 0x000fe400078e0014 */
[----:B------:R-:W-:Y:S01]  /*0590*/  @P3 IMAD.MOV.U32 R6, RZ, RZ, R19 ;  /* 0x000000ffff063224 */ /* 0x000fe200078e0013 */
[----:B------:R-:W-:Y:S01]  /*05a0*/  @P5 MOV R6, R18 ;  /* 0x0000001200065202 */ /* 0x000fe20000000f00 */
[----:B------:R-:W-:-:S02]  /*05b0*/  @P4 IMAD.MOV.U32 R6, RZ, RZ, R0 ;  /* 0x000000ffff064224 */ /* 0x000fc400078e0000 */
[----:B------:R-:W-:Y:S01]  /*05c0*/  IMAD.MOV.U32 R8, RZ, RZ, R5 ;  /* 0x000000ffff087224 */ /* 0x000fe200078e0005 */
[----:B------:R-:W-:Y:S06]  /*05d0*/  @!P6 BRA `(.L_x_5) ;  /* 0x00000000002ce947 */ /* 0x000fec0003800000 */
[----:B------:R-:W-:Y:S02]  /*05e0*/  @P2 IMAD.MOV.U32 R5, RZ, RZ, R11 ;  /* 0x000000ffff052224 */ /* 0x000fe400078e000b */
[----:B------:R-:W-:Y:S02]  /*05f0*/  @P1 IMAD.MOV.U32 R5, RZ, RZ, R22 ;  /* 0x000000ffff051224 */ /* 0x000fe400078e0016 */
[----:B------:R-:W-:Y:S01]  /*0600*/  @P0 IMAD.MOV.U32 R5, RZ, RZ, R21 ;  /* 0x000000ffff050224 */ /* 0x000fe200078e0015 */
[----:B------:R-:W-:Y:S02]  /*0610*/  ISETP.EQ.AND P0, PT, R7, 0x8, PT ;  /* 0x000000080700780c */ /* 0x000fe40003f02270 */
[----:B------:R-:W-:Y:S01]  /*0620*/  @P3 MOV R5, R20 ;  /* 0x0000001400053202 */ /* 0x000fe20000000f00 */
[----:B------:R-:W-:Y:S01]  /*0630*/  @P5 IMAD.MOV.U32 R5, RZ, RZ, R19 ;  /* 0x000000ffff055224 */ /* 0x000fe200078e0013 */
[----:B------:R-:W-:Y:S01]  /*0640*/  LOP3.LUT R7, R4, 0x1f, RZ, 0xc0, !PT ;  /* 0x0000001f04077812 */ /* 0x000fe200078ec0ff */
[----:B------:R-:W-:-:S03]  /*0650*/  @P4 IMAD.MOV.U32 R5, RZ, RZ, R18 ;  /* 0x000000ffff054224 */ /* 0x000fc600078e0012 */
[----:B------:R-:W-:-:S05]  /*0660*/  SHF.L.W.U32.HI R8, R6, R7, R8 ;  /* 0x0000000706087219 */ /* 0x000fca0000010e08 */
[----:B------:R-:W-:-:S05]  /*0670*/  @P0 IMAD.MOV.U32 R5, RZ, RZ, R0 ;  /* 0x000000ffff050224 */ /* 0x000fca00078e0000 */
[----:B------:R-:W-:-:S07]  /*0680*/  SHF.L.W.U32.HI R6, R5, R7, R6 ;  /* 0x0000000705067219 */ /* 0x000fce0000010e06 */
.L_x_5:
[----:B------:R-:W-:Y:S05]  /*0690*/  BSYNC.RECONVERGENT B1 ;  /* 0x0000000000017941 */ /* 0x000fea0003800200 */
.L_x_4:
[C---:B------:R-:W-:Y:S01]  /*06a0*/  SHF.L.W.U32.HI R9, R6.reuse, 0x2, R8 ;  /* 0x0000000206097819 */ /* 0x040fe20000010e08 */
[----:B------:R-:W-:Y:S01]  /*06b0*/  IMAD.SHL.U32 R6, R6, 0x4, RZ ;  /* 0x0000000406067824 */ /* 0x000fe200078e00ff */
[----:B------:R-:W-:Y:S01]  /*06c0*/  UMOV UR6, 0x54442d19 ;  /* 0x54442d1900067882 */ /* 0x000fe20000000000 */
[----:B------:R-:W-:Y:S01]  /*06d0*/  UMOV UR7, 0x3bf921fb ;  /* 0x3bf921fb00077882 */ /* 0x000fe20000000000 */
[----:B------:R-:W-:Y:S02]  /*06e0*/  SHF.R.S32.HI R0, RZ, 0x1f, R9 ;  /* 0x0000001fff007819 */ /* 0x000fe40000011409 */
[----:B------:R-:W-:Y:S02]  /*06f0*/  ISETP.GE.AND P0, PT, R15, RZ, PT ;  /* 0x000000ff0f00720c */ /* 0x000fe40003f06270 */
[C---:B------:R-:W-:Y:S02]  /*0700*/  LOP3.LUT R6, R0.reuse, R6, RZ, 0x3c, !PT ;  /* 0x0000000600067212 */ /* 0x040fe400078e3cff */
[----:B------:R-:W-:-:S02]  /*0710*/  LOP3.LUT R7, R0, R9, RZ, 0x3c, !PT ;  /* 0x0000000900077212 */ /* 0x000fc400078e3cff */
[----:B------:R-:W-:Y:S02]  /*0720*/  SHF.R.U32.HI R0, RZ, 0x1e, R8 ;  /* 0x0000001eff007819 */ /* 0x000fe40000011608 */
[----:B------:R-:W0:Y:S01]  /*0730*/  I2F.F64.S64 R4, R6 ;  /* 0x0000000600047312 */ /* 0x000e220000301c00 */
[C---:B------:R-:W-:Y:S02]  /*0740*/  LOP3.LUT R8, R9.reuse, R15, RZ, 0x3c, !PT ;  /* 0x0000000f09087212 */ /* 0x040fe400078e3cff */
[----:B------:R-:W-:Y:S02]  /*0750*/  LEA.HI R0, R9, R0, RZ, 0x1 ;  /* 0x0000000009007211 */ /* 0x000fe400078f08ff */
[----:B------:R-:W-:-:S03]  /*0760*/  ISETP.GE.AND P1, PT, R8, RZ, PT ;  /* 0x000000ff0800720c */ /* 0x000fc60003f26270 */
[----:B------:R-:W-:-:S04]  /*0770*/  IMAD.MOV R8, RZ, RZ, -R0 ;  /* 0x000000ffff087224 */ /* 0x000fc800078e0a00 */
[----:B------:R-:W-:Y:S01]  /*0780*/  @!P0 IMAD.MOV.U32 R0, RZ, RZ, R8 ;  /* 0x000000ffff008224 */ /* 0x000fe200078e0008 */
[----:B0-----:R-:W-:-:S10]  /*0790*/  DMUL R4, R4, UR6 ;  /* 0x0000000604047c28 */ /* 0x001fd40008000000 */
[----:B------:R-:W0:Y:S02]  /*07a0*/  F2F.F32.F64 R4, R4 ;  /* 0x0000000400047310 */ /* 0x000e240000301000 */
[----:B0-----:R-:W-:-:S07]  /*07b0*/  FSEL R6, -R4, R4, !P1 ;  /* 0x0000000404067208 */ /* 0x001fce0004800100 */
.L_x_2:
[----:B------:R-:W-:Y:S05]  /*07c0*/  BSYNC.RECONVERGENT B0 ;  /* 0x0000000000007941 */ /* 0x000fea0003800200 */
.L_x_1:
[----:B------:R-:W-:Y:S01]  /*07d0*/  MOV R17, 0x37cbac00 ;  /* 0x37cbac0000117802 */ /* 0x000fe20000000f00 */
[----:B------:R-:W-:Y:S01]  /*07e0*/  FMUL R4, R6, R6 ;  /* 0x0000000606047220 */ /* 0x000fe20000400000 */
[C---:B------:R-:W-:Y:S01]  /*07f0*/  LOP3.LUT R7, R0.reuse, 0x1, RZ, 0xc0, !PT ;  /* 0x0000000100077812 */ /* 0x040fe200078ec0ff */
[----:B------:R-:W-:Y:S01]  /*0800*/  IMAD.MOV.U32 R16, RZ, RZ, 0x3d2aaabb ;  /* 0x3d2aaabbff107424 */ /* 0x000fe200078e00ff */
[----:B------:R-:W-:Y:S01]  /*0810*/  LOP3.LUT P1, RZ, R0, 0x2, RZ, 0xc0, !PT ;  /* 0x0000000200ff7812 */ /* 0x000fe2000782c0ff */
[----:B------:R-:W-:Y:S01]  /*0820*/  FFMA R5, R4, R17, -0.0013887860113754868507 ;  /* 0xbab607ed04057423 */ /* 0x000fe20000000011 */
[----:B------:R-:W-:Y:S01]  /*0830*/  ISETP.NE.U32.AND P0, PT, R7, 0x1, PT ;  /* 0x000000010700780c */ /* 0x000fe20003f05070 */
[----:B------:R-:W-:Y:S01]  /*0840*/  IMAD.MOV.U32 R10, RZ, RZ, 0x3effffff ;  /* 0x3effffffff0a7424 */ /* 0x000fe200078e00ff */
[----:B------:R-:W-:Y:S02]  /*0850*/  BSSY.RECONVERGENT B0, `(.L_x_6) ;  /* 0x0000069000007945 */ /* 0x000fe40003800200 */
[----:B------:R-:W-:-:S02]  /*0860*/  FSEL R5, R5, -0.00019574658654164522886, !P0 ;  /* 0xb94d415305057808 */ /* 0x000fc40004000000 */
[----:B------:R-:W-:Y:S02]  /*0870*/  FSEL R7, R16, 0.0083327032625675201416, !P0 ;  /* 0x3c0885e410077808 */ /* 0x000fe40004000000 */
[----:B------:R-:W-:Y:S02]  /*0880*/  FSEL R0, R6, 1, P0 ;  /* 0x3f80000006007808 */ /* 0x000fe40000000000 */
[----:B------:R-:W-:Y:S01]  /*0890*/  FSEL R6, -R10, -0.16666662693023681641, !P0 ;  /* 0xbe2aaaa80a067808 */ /* 0x000fe20004000100 */
[C---:B------:R-:W-:Y:S01]  /*08a0*/  FFMA R7, R4.reuse, R5, R7 ;  /* 0x0000000504077223 */ /* 0x040fe20000000007 */
[----:B------:R-:W-:Y:S01]  /*08b0*/  FSETP.GE.AND P0, PT, |R15|, 105615, PT ;  /* 0x47ce47800f00780b */ /* 0x000fe20003f06200 */
[C---:B------:R-:W-:Y:S02]  /*08c0*/  FFMA R5, R4.reuse, R0, RZ ;  /* 0x0000000004057223 */ /* 0x040fe400000000ff */
[----:B------:R-:W-:Y:S01]  /*08d0*/  FFMA R6, R4, R7, R6 ;  /* 0x0000000704067223 */ /* 0x000fe20000000006 */
[----:B------:R-:W-:-:S03]  /*08e0*/  IMAD.MOV.U32 R4, RZ, RZ, R13 ;  /* 0x000000ffff047224 */ /* 0x000fc600078e000d */
[----:B------:R-:W-:Y:S01]  /*08f0*/  FFMA R14, R5, R6, R0 ;  /* 0x00000006050e7223 */ /* 0x000fe20000000000 */
[----:B------:R-:W-:-:S03]  /*0900*/  IMAD.MOV.U32 R0, RZ, RZ, R12 ;  /* 0x000000ffff007224 */ /* 0x000fc600078e000c */
[----:B------:R-:W-:Y:S02]  /*0910*/  @P1 FADD R14, RZ, -R14 ;  /* 0x8000000eff0e1221 */ /* 0x000fe40000000000 */
[----:B------:R-:W-:Y:S05]  /*0920*/  @!P0 BRA `(.L_x_7) ;  /* 0x00000004006c8947 */ /* 0x000fea0003800000 */
[----:B------:R-:W-:-:S13]  /*0930*/  FSETP.NEU.AND P0, PT, |R15|, +INF , PT ;  /* 0x7f8000000f00780b */ /* 0x000fda0003f0d200 */
[----:B------:R-:W-:Y:S01]  /*0940*/  @!P0 FMUL R4, RZ, R15 ;  /* 0x0000000fff048220 */ /* 0x000fe20000400000 */
[----:B------:R-:W-:Y:S01]  /*0950*/  @!P0 IMAD.MOV.U32 R0, RZ, RZ, RZ ;  /* 0x000000ffff008224 */ /* 0x000fe200078e00ff */
[----:B------:R-:W-:Y:S06]  /*0960*/  @!P0 BRA `(.L_x_7) ;  /* 0x00000004005c8947 */ /* 0x000fec0003800000 */
[----:B------:R-:W0:Y:S01]  /*0970*/  LDC.64 R4, c[0x4][RZ] ;  /* 0x01000000ff047b82 */ /* 0x000e220000000a00 */
[----:B------:R-:W-:Y:S02]  /*0980*/  IMAD.SHL.U32 R0, R15, 0x100, RZ ;  /* 0x000001000f007824 */ /* 0x000fe400078e00ff */
[----:B------:R-:W-:Y:S02]  /*0990*/  HFMA2 R23, -RZ, RZ, 0, 0 ;  /* 0x00000000ff177431 */ /* 0x000fe400000001ff */
[----:B------:R-:W-:Y:S01]  /*09a0*/  IMAD.MOV.U32 R25, RZ, RZ, RZ ;  /* 0x000000ffff197224 */ /* 0x000fe200078e00ff */
[----:B------:R-:W-:Y:S01]  /*09b0*/  UMOV UR5, URZ ;  /* 0x000000ff00057c82 */ /* 0x000fe20008000000 */
[----:B------:R-:W-:-:S07]  /*09c0*/  LOP3.LUT R27, R0, 0x80000000, RZ, 0xfc, !PT ;  /* 0x80000000001b7812 */ /* 0x000fce00078efcff */
.L_x_8:
[----:B0-----:R-:W-:-:S06]  /*09d0*/  IMAD.WIDE.U32 R6, R25, 0x4, R4 ;  /* 0x0000000419067825 */ /* 0x001fcc00078e0004 */
[----:B------:R-:W2:Y:S01]  /*09e0*/  LDG.E.CONSTANT R6, desc[UR8][R6.64] ;  /* 0x0000000806067981 */ /* 0x000ea2000c1e9900 */
[C---:B------:R-:W-:Y:S02]  /*09f0*/  IMAD.SHL.U32 R0, R25.reuse, 0x4, RZ ;  /* 0x0000000419007824 */ /* 0x040fe400078e00ff */
[----:B------:R-:W-:-:S03]  /*0a00*/  VIADD R25, R25, 0x1 ;  /* 0x0000000119197836 */ /* 0x000fc60000000000 */
[C---:B------:R-:W-:Y:S02]  /*0a10*/  ISETP.EQ.AND P0, PT, R0.reuse, RZ, PT ;  /* 0x000000ff0000720c */ /* 0x040fe40003f02270 */
[C---:B------:R-:W-:Y:S02]  /*0a20*/  ISETP.EQ.AND P5, PT, R0.reuse, 0x4, PT ;  /* 0x000000040000780c */ /* 0x040fe40003fa2270 */
[C---:B------:R-:W-:Y:S02]  /*0a30*/  ISETP.EQ.AND P4, PT, R0.reuse, 0x8, PT ;  /* 0x000000080000780c */ /* 0x040fe40003f82270 */
[C---:B------:R-:W-:Y:S02]  /*0a40*/  ISETP.EQ.AND P3, PT, R0.reuse, 0xc, PT ;  /* 0x0000000c0000780c */ /* 0x040fe40003f62270 */
[C---:B------:R-:W-:Y:S02]  /*0a50*/  ISETP.EQ.AND P2, PT, R0.reuse, 0x10, PT ;  /* 0x000000100000780c */ /* 0x040fe40003f42270 */
[----:B------:R-:W-:Y:S01]  /*0a60*/  ISETP.EQ.AND P1, PT, R0, 0x14, PT ;  /* 0x000000140000780c */ /* 0x000fe20003f22270 */
[----:B--2---:R-:W-:-:S03]  /*0a70*/  IMAD.WIDE.U32 R8, R6, R27, RZ ;  /* 0x0000001b06087225 */ /* 0x004fc600078e00ff */
[----:B------:R-:W-:-:S04]  /*0a80*/  IADD3 R0, P6, PT, R8, R23, RZ ;  /* 0x0000001708007210 */ /* 0x000fc80007fde0ff */
[----:B------:R-:W-:Y:S01]  /*0a90*/  IADD3.X R23, PT, PT, R9, UR5, RZ, P6, !PT ;  /* 0x0000000509177c10 */ /* 0x000fe2000b7fe4ff */
[--C-:B------:R-:W-:Y:S01]  /*0aa0*/  @P0 IMAD.MOV.U32 R11, RZ, RZ, R0.reuse ;  /* 0x000000ffff0b0224 */ /* 0x100fe200078e0000 */
[----:B------:R-:W-:Y:S01]  /*0ab0*/  ISETP.NE.AND P6, PT, R25, 0x6, PT ;  /* 0x000000061900780c */ /* 0x000fe20003fc5270 */
[--C-:B------:R-:W-:Y:S01]  /*0ac0*/  @P5 IMAD.MOV.U32 R22, RZ, RZ, R0.reuse ;  /* 0x000000ffff165224 */ /* 0x100fe200078e0000 */
[----:B------:R-:W-:Y:S01]  /*0ad0*/  @P3 MOV R20, R0 ;  /* 0x0000000000143202 */ /* 0x000fe20000000f00 */
[--C-:B------:R-:W-:Y:S02]  /*0ae0*/  @P4 IMAD.MOV.U32 R21, RZ, RZ, R0.reuse ;  /* 0x000000ffff154224 */ /* 0x100fe400078e0000 */
[--C-:B------:R-:W-:Y:S02]  /*0af0*/  @P2 IMAD.MOV.U32 R19, RZ, RZ, R0.reuse ;  /* 0x000000ffff132224 */ /* 0x100fe400078e0000 */
[----:B------:R-:W-:-:S06]  /*0b00*/  @P1 IMAD.MOV.U32 R18, RZ, RZ, R0 ;  /* 0x000000ffff121224 */ /* 0x000fcc00078e0000 */
[----:B------:R-:W-:Y:S05]  /*0b10*/  @P6 BRA `(.L_x_8) ;  /* 0xfffffffc00ac6947 */ /* 0x000fea000383ffff */
        /* <DEDUP_REMOVED lines=12> */
[----:B------:R-:W-:-:S03]  /*0be0*/  ISETP.EQ.AND P5, PT, R7, 0x4, PT ;  /* 0x000000040700780c */ /* 0x000fc60003fa2270 */
[--C-:B------:R-:W-:Y:S01]  /*0bf0*/  @P3 IMAD.MOV.U32 R0, RZ, RZ, R11.reuse ;  /* 0x000000ffff003224 */ /* 0x100fe200078e000b */
[C---:B------:R-:W-:Y:S01]  /*0c00*/  ISETP.EQ.AND P3, PT, R7.reuse, -0x4, PT ;  /* 0xfffffffc0700780c */ /* 0x040fe20003f62270 */
[----:B------:R-:W-:Y:S01]  /*0c10*/  @P4 IMAD.MOV.U32 R4, RZ, RZ, R11 ;  /* 0x000000ffff044224 */ /* 0x000fe200078e000b */
[----:B------:R-:W-:Y:S01]  /*0c20*/  @P4 MOV R0, R22 ;  /* 0x0000001600004202 */ /* 0x000fe20000000f00 */
[----:B------:R-:W-:Y:S01]  /*0c30*/  @P2 IMAD.MOV.U32 R4, RZ, RZ, R22 ;  /* 0x000000ffff042224 */ /* 0x000fe200078e0016 */
[----:B------:R-:W-:Y:S01]  /*0c40*/  ISETP.EQ.AND P4, PT, R7, RZ, PT ;  /* 0x000000ff0700720c */ /* 0x000fe20003f82270 */
[--C-:B------:R-:W-:Y:S02]  /*0c50*/  @P2 IMAD.MOV.U32 R0, RZ, RZ, R21.reuse ;  /* 0x000000ffff002224 */ /* 0x100fe400078e0015 */
[----:B------:R-:W-:Y:S02]  /*0c60*/  @P1 IMAD.MOV.U32 R4, RZ, RZ, R21 ;  /* 0x000000ffff041224 */ /* 0x000fe400078e0015 */
[----:B------:R-:W-:-:S02]  /*0c70*/  @P1 IMAD.MOV.U32 R0, RZ, RZ, R20 ;  /* 0x000000ffff001224 */ /* 0x000fc400078e0014 */
[----:B------:R-:W-:Y:S02]  /*0c80*/  @P0 IMAD.MOV.U32 R4, RZ, RZ, R20 ;  /* 0x000000ffff040224 */ /* 0x000fe400078e0014 */
[----:B------:R-:W-:Y:S01]  /*0c90*/  @P0 IMAD.MOV.U32 R0, RZ, RZ, R19 ;  /* 0x000000ffff000224 */ /* 0x000fe200078e0013 */
[----:B------:R-:W-:Y:S01]  /*0ca0*/  @P3 MOV R4, R19 ;  /* 0x0000001300043202 */ /* 0x000fe20000000f00 */
[--C-:B------:R-:W-:Y:S02]  /*0cb0*/  @P3 IMAD.MOV.U32 R0, RZ, RZ, R18.reuse ;  /* 0x000000ffff003224 */ /* 0x100fe400078e0012 */
[----:B------:R-:W-:Y:S02]  /*0cc0*/  @P4 IMAD.MOV.U32 R4, RZ, RZ, R18 ;  /* 0x000000ffff044224 */ /* 0x000fe400078e0012 */
[--C-:B------:R-:W-:Y:S02]  /*0cd0*/  @P4 IMAD.MOV.U32 R0, RZ, RZ, R23.reuse ;  /* 0x000000ffff004224 */ /* 0x100fe400078e0017 */
[----:B------:R-:W-:Y:S01]  /*0ce0*/  @P5 IMAD.MOV.U32 R4, RZ, RZ, R23 ;  /* 0x000000ffff045224 */ /* 0x000fe200078e0017 */
[----:B------:R-:W-:Y:S06]  /*0cf0*/  @!P6 BRA `(.L_x_10) ;  /* 0x00000000002ce947 */ /* 0x000fec0003800000 */
[----:B------:R-:W-:Y:S02]  /*0d00*/  @P2 IMAD.MOV.U32 R5, RZ, RZ, R11 ;  /* 0x000000ffff052224 */ /* 0x000fe400078e000b */
[----:B------:R-:W-:Y:S01]  /*0d10*/  @P1 IMAD.MOV.U32 R5, RZ, RZ, R22 ;  /* 0x000000ffff051224 */ /* 0x000fe200078e0016 */
[----:B------:R-:W-:Y:S01]  /*0d20*/  @P0 MOV R5, R21 ;  /* 0x0000001500050202 */ /* 0x000fe20000000f00 */
[----:B------:R-:W-:Y:S01]  /*0d30*/  @P3 IMAD.MOV.U32 R5, RZ, RZ, R20 ;  /* 0x000000ffff053224 */ /* 0x000fe200078e0014 */
[----:B------:R-:W-:Y:S01]  /*0d40*/  ISETP.EQ.AND P0, PT, R7, 0x8, PT ;  /* 0x000000080700780c */ /* 0x000fe20003f02270 */
[----:B------:R-:W-:Y:S01]  /*0d50*/  @P4 IMAD.MOV.U32 R5, RZ, RZ, R19 ;  /* 0x000000ffff054224 */ /* 0x000fe200078e0013 */
[----:B------:R-:W-:Y:S01]  /*0d60*/  LOP3.LUT R7, R6, 0x1f, RZ, 0xc0, !PT ;  /* 0x0000001f06077812 */ /* 0x000fe200078ec0ff */
[----:B------:R-:W-:-:S03]  /*0d70*/  @P5 IMAD.MOV.U32 R5, RZ, RZ, R18 ;  /* 0x000000ffff055224 */ /* 0x000fc600078e0012 */
[----:B------:R-:W-:-:S07]  /*0d80*/  SHF.L.W.U32.HI R0, R4, R7, R0 ;  /* 0x0000000704007219 */ /* 0x000fce0000010e00 */
[----:B------:R-:W-:-:S05]  /*0d90*/  @P0 IMAD.MOV.U32 R5, RZ, RZ, R23 ;  /* 0x000000ffff050224 */ /* 0x000fca00078e0017 */
[----:B------:R-:W-:-:S07]  /*0da0*/  SHF.L.W.U32.HI R4, R5, R7, R4 ;  /* 0x0000000705047219 */ /* 0x000fce0000010e04 */
.L_x_10:
[----:B------:R-:W-:Y:S05]  /*0db0*/  BSYNC.RECONVERGENT B1 ;  /* 0x0000000000017941 */ /* 0x000fea0003800200 */
.L_x_9:
[C---:B------:R-:W-:Y:S01]  /*0dc0*/  SHF.L.W.U32.HI R8, R4.reuse, 0x2, R0 ;  /* 0x0000000204087819 */ /* 0x040fe20000010e00 */
[----:B------:R-:W-:Y:S01]  /*0dd0*/  IMAD.SHL.U32 R4, R4, 0x4, RZ ;  /* 0x0000000404047824 */ /* 0x000fe200078e00ff */
[----:B------:R-:W-:Y:S01]  /*0de0*/  UMOV UR6, 0x54442d19 ;  /* 0x54442d1900067882 */ /* 0x000fe20000000000 */
[----:B------:R-:W-:Y:S01]  /*0df0*/  UMOV UR7, 0x3bf921fb ;  /* 0x3bf921fb00077882 */ /* 0x000fe20000000000 */
[----:B------:R-:W-:Y:S02]  /*0e00*/  SHF.R.S32.HI R5, RZ, 0x1f, R8 ;  /* 0x0000001fff057819 */ /* 0x000fe40000011408 */
[----:B------:R-:W-:Y:S02]  /*0e10*/  SHF.R.U32.HI R0, RZ, 0x1e, R0 ;  /* 0x0000001eff007819 */ /* 0x000fe40000011600 */
[C---:B------:R-:W-:Y:S02]  /*0e20*/  LOP3.LUT R4, R5.reuse, R4, RZ, 0x3c, !PT ;  /* 0x0000000405047212 */ /* 0x040fe400078e3cff */
[----:B------:R-:W-:-:S02]  /*0e30*/  LOP3.LUT R5, R5, R8, RZ, 0x3c, !PT ;  /* 0x0000000805057212 */ /* 0x000fc400078e3cff */
[----:B------:R-:W-:Y:S02]  /*0e40*/  ISETP.GE.AND P1, PT, R15, RZ, PT ;  /* 0x000000ff0f00720c */ /* 0x000fe40003f26270 */
[C---:B------:R-:W-:Y:S02]  /*0e50*/  LEA.HI R0, R8.reuse, R0, RZ, 0x1 ;  /* 0x0000000008007211 */ /* 0x040fe400078f08ff */
[----:B------:R-:W0:Y:S01]  /*0e60*/  I2F.F64.S64 R4, R4 ;  /* 0x0000000400047312 */ /* 0x000e220000301c00 */
[----:B------:R-:W-:Y:S02]  /*0e70*/  LOP3.LUT R9, R8, R15, RZ, 0x3c, !PT ;  /* 0x0000000f08097212 */ /* 0x000fe400078e3cff */
[----:B------:R-:W-:Y:S02]  /*0e80*/  IMAD.MOV R8, RZ, RZ, -R0 ;  /* 0x000000ffff087224 */ /* 0x000fe400078e0a00 */
[----:B------:R-:W-:-:S04]  /*0e90*/  ISETP.GE.AND P0, PT, R9, RZ, PT ;  /* 0x000000ff0900720c */ /* 0x000fc80003f06270 */
[----:B------:R-:W-:Y:S01]  /*0ea0*/  @!P1 MOV R0, R8 ;  /* 0x0000000800009202 */ /* 0x000fe20000000f00 */
[----:B0-----:R-:W-:-:S10]  /*0eb0*/  DMUL R6, R4, UR6 ;  /* 0x0000000604067c28 */ /* 0x001fd40008000000 */
[----:B------:R-:W0:Y:S02]  /*0ec0*/  F2F.F32.F64 R6, R6 ;  /* 0x0000000600067310 */ /* 0x000e240000301000 */
[----:B0-----:R-:W-:-:S07]  /*0ed0*/  FSEL R4, -R6, R6, !P0 ;  /* 0x0000000606047208 */ /* 0x001fce0004000100 */
.L_x_7:
[----:B------:R-:W-:Y:S05]  /*0ee0*/  BSYNC.RECONVERGENT B0 ;  /* 0x0000000000007941 */ /* 0x000fea0003800200 */
.L_x_6:
[----:B------:R-:W-:Y:S01]  /*0ef0*/  FMUL R5, R4, R4 ;  /* 0x0000000404057220 */ /* 0x000fe20000400000 */
[C---:B------:R-:W-:Y:S01]  /*0f00*/  LOP3.LUT R6, R0.reuse, 0x1, RZ, 0xc0, !PT ;  /* 0x0000000100067812 */ /* 0x040fe200078ec0ff */
[----:B------:R-:W-:Y:S01]  /*0f10*/  VIADD R0, R0, 0x1 ;  /* 0x0000000100007836 */ /* 0x000fe20000000000 */
[----:B------:R-:W-:Y:S01]  /*0f20*/  BSSY.RECONVERGENT B0, `(.L_x_11) ;  /* 0x000006b000007945 */ /* 0x000fe20003800200 */
[----:B------:R-:W-:Y:S01]  /*0f30*/  FFMA R17, R5, R17, -0.0013887860113754868507 ;  /* 0xbab607ed05117423 */ /* 0x000fe20000000011 */
[----:B------:R-:W-:Y:S02]  /*0f40*/  ISETP.NE.U32.AND P0, PT, R6, 0x1, PT ;  /* 0x000000010600780c */ /* 0x000fe40003f05070 */
[----:B------:R-:W-:Y:S02]  /*0f50*/  LOP3.LUT P1, RZ, R0, 0x2, RZ, 0xc0, !PT ;  /* 0x0000000200ff7812 */ /* 0x000fe4000782c0ff */
[----:B------:R-:W-:Y:S02]  /*0f60*/  FSEL R16, R16, 0.0083327032625675201416, P0 ;  /* 0x3c0885e410107808 */ /* 0x000fe40000000000 */
[----:B------:R-:W-:-:S02]  /*0f70*/  FSEL R6, R17, -0.00019574658654164522886, P0 ;  /* 0xb94d415311067808 */ /* 0x000fc40000000000 */
[----:B------:R-:W-:Y:S02]  /*0f80*/  FSEL R0, R4, 1, !P0 ;  /* 0x3f80000004007808 */ /* 0x000fe40004000000 */
[----:B------:R-:W-:Y:S01]  /*0f90*/  FSEL R9, -R10, -0.16666662693023681641, P0 ;  /* 0xbe2aaaa80a097808 */ /* 0x000fe20000000100 */
[----:B------:R-:W-:Y:S01]  /*0fa0*/  FFMA R6, R5, R6, R16 ;  /* 0x0000000605067223 */ /* 0x000fe20000000010 */
[----:B------:R-:W-:Y:S01]  /*0fb0*/  FSETP.GE.AND P0, PT, |R15|, 105615, PT ;  /* 0x47ce47800f00780b */ /* 0x000fe20003f06200 */
[C---:B------:R-:W-:Y:S02]  /*0fc0*/  FFMA R7, R5.reuse, R0, RZ ;  /* 0x0000000005077223 */ /* 0x040fe400000000ff */
[----:B------:R-:W-:-:S04]  /*0fd0*/  FFMA R6, R5, R6, R9 ;  /* 0x0000000605067223 */ /* 0x000fc80000000009 */
[----:B------:R-:W-:-:S04]  /*0fe0*/  FFMA R7, R7, R6, R0 ;  /* 0x0000000607077223 */ /* 0x000fc80000000000 */
[----:B------:R-:W-:-:S04]  /*0ff0*/  @P1 FADD R7, RZ, -R7 ;  /* 0x80000007ff071221 */ /* 0x000fc80000000000 */
[----:B------:R-:W-:Y:S01]  /*1000*/  FMUL R14, R14, R7 ;  /* 0x000000070e0e7220 */ /* 0x000fe20000400000 */
[----:B------:R-:W-:Y:S06]  /*1010*/  @!P0 BRA `(.L_x_12) ;  /* 0x00000004006c8947 */ /* 0x000fec0003800000 */
[----:B------:R-:W-:-:S13]  /*1020*/  FSETP.NEU.AND P0, PT, |R15|, +INF , PT ;  /* 0x7f8000000f00780b */ /* 0x000fda0003f0d200 */
[----:B------:R-:W-:Y:S01]  /*1030*/  @!P0 FMUL R13, RZ, R15 ;  /* 0x0000000fff0d8220 */ /* 0x000fe20000400000 */
[----:B------:R-:W-:Y:S01]  /*1040*/  @!P0 IMAD.MOV.U32 R12, RZ, RZ, RZ ;  /* 0x000000ffff0c8224 */ /* 0x000fe200078e00ff */
[----:B------:R-:W-:Y:S06]  /*1050*/  @!P0 BRA `(.L_x_12) ;  /* 0x00000004005c8947 */ /* 0x000fec0003800000 */
[----:B------:R-:W0:Y:S01]  /*1060*/  LDC.64 R4, c[0x4][RZ] ;  /* 0x01000000ff047b82 */ /* 0x000e220000000a00 */
[----:B------:R-:W-:Y:S01]  /*1070*/  IMAD.SHL.U32 R0, R15, 0x100, RZ ;  /* 0x000001000f007824 */ /* 0x000fe200078e00ff */
[----:B------:R-:W-:Y:S01]  /*1080*/  UMOV UR5, URZ ;  /* 0x000000ff00057c82 */ /* 0x000fe20008000000 */
[----:B------:R-:W-:Y:S02]  /*1090*/  IMAD.MOV.U32 R9, RZ, RZ, RZ ;  /* 0x000000ffff097224 */ /* 0x000fe400078e00ff */
[----:B------:R-:W-:Y:S01]  /*10a0*/  IMAD.MOV.U32 R17, RZ, RZ, RZ ;  /* 0x000000ffff117224 */ /* 0x000fe200078e00ff */
[----:B------:R-:W-:-:S07]  /*10b0*/  LOP3.LUT R23, R0, 0x80000000, RZ, 0xfc, !PT ;  /* 0x8000000000177812 */ /* 0x000fce00078efcff */
.L_x_13:
[----:B0-----:R-:W-:-:S05]  /*10c0*/  IMAD.WIDE.U32 R12, R17, 0x4, R4 ;  /* 0x00000004110c7825 */ /* 0x001fca00078e0004 */
[----:B------:R-:W2:Y:S01]  /*10d0*/  LDG.E.CONSTANT R6, desc[UR8][R12.64] ;  /* 0x000000080c067981 */ /* 0x000ea2000c1e9900 */
[C---:B------:R-:W-:Y:S01]  /*10e0*/  IMAD.SHL.U32 R0, R17.reuse, 0x4, RZ ;  /* 0x0000000411007824 */ /* 0x040fe200078e00ff */
[----:B------:R-:W-:-:S04]  /*10f0*/  IADD3 R17, PT, PT, R17, 0x1, RZ ;  /* 0x0000000111117810 */ /* 0x000fc80007ffe0ff */
        /* <DEDUP_REMOVED lines=11> */
[--C-:B------:R-:W-:Y:S02]  /*11b0*/  @P5 IMAD.MOV.U32 R22, RZ, RZ, R0.reuse ;  /* 0x000000ffff165224 */ /* 0x100fe400078e0000 */
[--C-:B------:R-:W-:Y:S02]  /*11c0*/  @P4 IMAD.MOV.U32 R21, RZ, RZ, R0.reuse ;  /* 0x000000ffff154224 */ /* 0x100fe400078e0000 */
[--C-:B------:R-:W-:Y:S02]  /*11d0*/  @P3 IMAD.MOV.U32 R20, RZ, RZ, R0.reuse ;  /* 0x000000ffff143224 */ /* 0x100fe400078e0000 */
[--C-:B------:R-:W-:Y:S02]  /*11e0*/  @P2 IMAD.MOV.U32 R19, RZ, RZ, R0.reuse ;  /* 0x000000ffff132224 */ /* 0x100fe400078e0000 */
[----:B------:R-:W-:-:S04]  /*11f0*/  @P1 IMAD.MOV.U32 R18, RZ, RZ, R0 ;  /* 0x000000ffff121224 */ /* 0x000fc800078e0000 */
[----:B------:R-:W-:Y:S05]  /*1200*/  @P6 BRA `(.L_x_13) ;  /* 0xfffffffc00ac6947 */ /* 0x000fea000383ffff */
[----:B------:R-:W-:Y:S01]  /*1210*/  SHF.R.U32.HI R6, RZ, 0x17, R15 ;  /* 0x00000017ff067819 */ /* 0x000fe2000001160f */
[----:B------:R-:W-:Y:S03]  /*1220*/  BSSY.RECONVERGENT B1, `(.L_x_14) ;  /* 0x0000028000017945 */ /* 0x000fe60003800200 */
[C---:B------:R-:W-:Y:S02]  /*1230*/  LOP3.LUT R0, R6.reuse, 0xe0, RZ, 0xc0, !PT ;  /* 0x000000e006007812 */ /* 0x040fe400078ec0ff */
[----:B------:R-:W-:Y:S02]  /*1240*/  LOP3.LUT P6, RZ, R6, 0x1f, RZ, 0xc0, !PT ;  /* 0x0000001f06ff7812 */ /* 0x000fe400078cc0ff */
[----:B------:R-:W-:-:S04]  /*1250*/  IADD3 R0, PT, PT, R0, -0x80, RZ ;  /* 0xffffff8000007810 */ /* 0x000fc80007ffe0ff */
        /* <DEDUP_REMOVED lines=10> */
[----:B------:R-:W-:Y:S02]  /*1300*/  @P4 IMAD.MOV.U32 R4, RZ, RZ, R11 ;  /* 0x000000ffff044224 */ /* 0x000fe400078e000b */
[--C-:B------:R-:W-:Y:S01]  /*1310*/  @P4 IMAD.MOV.U32 R0, RZ, RZ, R22.reuse ;  /* 0x000000ffff004224 */ /* 0x100fe200078e0016 */
[----:B------:R-:W-:Y:S01]  /*1320*/  ISETP.EQ.AND P4, PT, R7, RZ, PT ;  /* 0x000000ff0700720c */ /* 0x000fe20003f82270 */
[----:B------:R-:W-:Y:S01]  /*1330*/  @P2 IMAD.MOV.U32 R4, RZ, RZ, R22 ;  /* 0x000000ffff042224 */ /* 0x000fe200078e0016 */
[----:B------:R-:W-:Y:S01]  /*1340*/  @P1 MOV R4, R21 ;  /* 0x0000001500041202 */ /* 0x000fe20000000f00 */
[----:B------:R-:W-:Y:S02]  /*1350*/  @P2 IMAD.MOV.U32 R0, RZ, RZ, R21 ;  /* 0x000000ffff002224 */ /* 0x000fe400078e0015 */
[----:B------:R-:W-:-:S02]  /*1360*/  @P1 IMAD.MOV.U32 R0, RZ, RZ, R20 ;  /* 0x000000ffff001224 */ /* 0x000fc400078e0014 */
[----:B------:R-:W-:Y:S02]  /*1370*/  @P0 IMAD.MOV.U32 R4, RZ, RZ, R20 ;  /* 0x000000ffff040224 */ /* 0x000fe400078e0014 */
[--C-:B------:R-:W-:Y:S02]  /*1380*/  @P0 IMAD.MOV.U32 R0, RZ, RZ, R19.reuse ;  /* 0x000000ffff000224 */ /* 0x100fe400078e0013 */
[----:B------:R-:W-:Y:S02]  /*1390*/  @P3 IMAD.MOV.U32 R4, RZ, RZ, R19 ;  /* 0x000000ffff043224 */ /* 0x000fe400078e0013 */
[--C-:B------:R-:W-:Y:S01]  /*13a0*/  @P3 IMAD.MOV.U32 R0, RZ, RZ, R18.reuse ;  /* 0x000000ffff003224 */ /* 0x100fe200078e0012 */
[----:B------:R-:W-:Y:S01]  /*13b0*/  @P4 MOV R0, R9 ;  /* 0x0000000900004202 */ /* 0x000fe20000000f00 */
[----:B------:R-:W-:Y:S02]  /*13c0*/  @P4 IMAD.MOV.U32 R4, RZ, RZ, R18 ;  /* 0x000000ffff044224 */ /* 0x000fe400078e0012 */
[----:B------:R-:W-:Y:S01]  /*13d0*/  @P5 IMAD.MOV.U32 R4, RZ, RZ, R9 ;  /* 0x000000ffff045224 */ /* 0x000fe200078e0009 */
[----:B------:R-:W-:Y:S06]  /*13e0*/  @!P6 BRA `(.L_x_15) ;  /* 0x00000000002ce947 */ /* 0x000fec0003800000 */
[----:B------:R-:W-:Y:S02]  /*13f0*/  @P2 IMAD.MOV.U32 R5, RZ, RZ, R11 ;  /* 0x000000ffff052224 */ /* 0x000fe400078e000b */
[----:B------:R-:W-:Y:S02]  /*1400*/  @P1 IMAD.MOV.U32 R5, RZ, RZ, R22 ;  /* 0x000000ffff051224 */ /* 0x000fe400078e0016 */
[----:B------:R-:W-:Y:S01]  /*1410*/  @P0 IMAD.MOV.U32 R5, RZ, RZ, R21 ;  /* 0x000000ffff050224 */ /* 0x000fe200078e0015 */
[----:B------:R-:W-:Y:S01]  /*1420*/  ISETP.EQ.AND P0, PT, R7, 0x8, PT ;  /* 0x000000080700780c */ /* 0x000fe20003f02270 */
[----:B------:R-:W-:Y:S01]  /*1430*/  @P3 IMAD.MOV.U32 R5, RZ, RZ, R20 ;  /* 0x000000ffff053224 */ /* 0x000fe200078e0014 */
[----:B------:R-:W-:Y:S01]  /*1440*/  LOP3.LUT R7, R6, 0x1f, RZ, 0xc0, !PT ;  /* 0x0000001f06077812 */ /* 0x000fe200078ec0ff */
[----:B------:R-:W-:Y:S01]  /*1450*/  @P4 IMAD.MOV.U32 R5, RZ, RZ, R19 ;  /* 0x000000ffff054224 */ /* 0x000fe200078e0013 */
[----:B------:R-:W-:Y:S02]  /*1460*/  @P5 MOV R5, R18 ;  /* 0x0000001200055202 */ /* 0x000fe40000000f00 */
[----:B------:R-:W-:-:S07]  /*1470*/  SHF.L.W.U32.HI R0, R4, R7, R0 ;  /* 0x0000000704007219 */ /* 0x000fce0000010e00 */
[----:B------:R-:W-:-:S05]  /*1480*/  @P0 IMAD.MOV.U32 R5, RZ, RZ, R9 ;  /* 0x000000ffff050224 */ /* 0x000fca00078e0009 */
[----:B------:R-:W-:-:S07]  /*1490*/  SHF.L.W.U32.HI R4, R5, R7, R4 ;  /* 0x0000000705047219 */ /* 0x000fce0000010e04 */
.L_x_15:
[----:B------:R-:W-:Y:S05]  /*14a0*/  BSYNC.RECONVERGENT B1 ;  /* 0x0000000000017941 */ /* 0x000fea0003800200 */
.L_x_14:
        /* <DEDUP_REMOVED lines=18> */
.L_x_12:
[----:B------:R-:W-:Y:S05]  /*15d0*/  BSYNC.RECONVERGENT B0 ;  /* 0x0000000000007941 */ /* 0x000fea0003800200 */
.L_x_11:
[----:B------:R-:W-:Y:S02]  /*15e0*/  IMAD.MOV.U32 R5, RZ, RZ, 0x3c190000 ;  /* 0x3c190000ff057424 */ /* 0x000fe400078e00ff */
[C---:B------:R-:W-:Y:S01]  /*15f0*/  FMUL R0, R13.reuse, R13 ;  /* 0x0000000d0d007220 */ /* 0x040fe20000400000 */
[----:B------:R-:W-:Y:S01]  /*1600*/  FSETP.NEU.AND P0, PT, |R13|, 0.00049096695147454738617, PT ;  /* 0x3a00b43c0d00780b */ /* 0x000fe20003f0d200 */
[----:B------:R-:W0:Y:S01]  /*1610*/  LDCU UR5, c[0x0][0x388] ;  /* 0x00007100ff0577ac */ /* 0x000e220008000800 */
[----:B------:R-:W-:Y:S01]  /*1620*/  LOP3.LUT R12, R12, 0x1, RZ, 0xc0, !PT ;  /* 0x000000010c0c7812 */ /* 0x000fe200078ec0ff */
[----:B------:R-:W-:Y:S01]  /*1630*/  FFMA R5, R0, R5, 0.003265380859375 ;  /* 0x3b56000000057423 */ /* 0x000fe20000000005 */
[----:B------:R-:W-:Y:S02]  /*1640*/  UIADD3 UR4, UPT, UPT, UR4, 0x1, URZ ;  /* 0x0000000104047890 */ /* 0x000fe4000fffe0ff */
[----:B------:R-:W-:Y:S01]  /*1650*/  ISETP.NE.U32.AND P1, PT, R12, 0x1, PT ;  /* 0x000000010c00780c */ /* 0x000fe20003f25070 */
[----:B------:R-:W-:-:S04]  /*1660*/  FFMA R5, R0, R5, 0.0242919921875 ;  /* 0x3cc7000000057423 */ /* 0x000fc80000000005 */
[----:B------:R-:W-:-:S04]  /*1670*/  FFMA R5, R0, R5, 0.053466796875 ;  /* 0x3d5b000000057423 */ /* 0x000fc80000000005 */
[----:B------:R-:W-:-:S04]  /*1680*/  FFMA R5, R0, R5, 0.13337790966033935547 ;  /* 0x3e08943800057423 */ /* 0x000fc80000000005 */
[C---:B------:R-:W-:Y:S01]  /*1690*/  FFMA R5, R0.reuse, R5, 0.33333230018615722656 ;  /* 0x3eaaaa8800057423 */ /* 0x040fe20000000005 */
[----:B------:R-:W-:Y:S01]  /*16a0*/  FMUL R0, R0, R13 ;  /* 0x0000000d00007220 */ /* 0x000fe20000400000 */
[----:B0-----:R-:W-:-:S03]  /*16b0*/  UISETP.NE.AND UP0, UPT, UR4, UR5, UPT ;  /* 0x000000050400728c */ /* 0x001fc6000bf05270 */
[----:B------:R-:W-:-:S06]  /*16c0*/  @P0 FFMA R13, R5, R0, R13 ;  /* 0x00000000050d0223 */ /* 0x000fcc000000000d */
[----:B------:R-:W0:Y:S02]  /*16d0*/  @!P1 MUFU.RCP R13, -R13 ;  /* 0x8000000d000d9308 */ /* 0x000e240000001000 */
[----:B0-----:R-:W-:Y:S01]  /*16e0*/  FADD R15, R14, R13 ;  /* 0x0000000d0e0f7221 */ /* 0x001fe20000000000 */
[----:B------:R-:W-:Y:S06]  /*16f0*/  BRA.U UP0, `(.L_x_16) ;  /* 0xffffffe900847547 */ /* 0x000fec000b83ffff */
.L_x_0:
[----:B-----5:R-:W-:Y:S01]  /*1700*/  STG.E desc[UR8][R2.64], R15 ;  /* 0x0000000f02007986 */ /* 0x020fe2000c101908 */
[----:B------:R-:W-:Y:S05]  /*1710*/  EXIT ;  /* 0x000000000000794d */ /* 0x000fea0003800000 */
.L_x_17:
[----:B------:R-:W-:-:S00]  /*1720*/  BRA `(.L_x_17) ;  /* 0xfffffffc00fc7947 */ /* 0x000fc0000383ffff */
[----:B------:R-:W-:-:S00]  /*1730*/  NOP ;  /* 0x0000000000007918 */ /* 0x000fc00000000000 */
        /* <DEDUP_REMOVED lines=12> */
.L_x_18:


//--------------------- .nv.global.init           --------------------------
	.section	.nv.global.init,"aw",@progbits
	.align	4
.nv.global.init:
	.type		__cudart_i2opi_f,@object
	.size		__cudart_i2opi_f,(.L_0 - __cudart_i2opi_f)
__cudart_i2opi_f:
        /*0000*/ 	.byte	0x41, 0x90, 0x43, 0x3c, 0x99, 0x95, 0x62, 0xdb, 0xc0, 0xdd, 0x34, 0xf5, 0xd1, 0x57, 0x27, 0xfc
        /*0010*/ 	.byte	0x29, 0x15, 0x44, 0x4e, 0x6e, 0x83, 0xf9, 0xa2
.L_0:


//--------------------- .nv.shared.reserved.0     --------------------------
	.section	.nv.shared.reserved.0,"aw",@nobits
	.weak		__nv_reservedSMEM_offset_0_alias
	.size		__nv_reservedSMEM_offset_0_alias, 0, 64
	.other		__nv_reservedSMEM_offset_0_alias,@"STO_CUDA_RESERVED_SHARED STV_DEFAULT"
__nv_reservedSMEM_offset_0_alias:
	.zero		0
	.zero		64


//--------------------- .nv.constant0.stressKernel --------------------------
	.section	.nv.constant0.stressKernel,"a",@progbits
	.sectionflags	@""
	.align	4
.nv.constant0.stressKernel:
	.zero		908


//--------------------- SYMBOLS --------------------------

	.type		.nv.reservedSmem.offset0,@object
	.size		.nv.reservedSmem.offset0,0x4
